//
// Generated by NVIDIA NVVM Compiler
//
// Compiler Build ID: CL-36424714
// Cuda compilation tools, release 13.0, V13.0.88
// Based on NVVM 20.0.0
//

.version 9.0
.target sm_100
.address_size 64

	// .globl	_Z6matmulPKfS0_Pfiii

.visible .entry _Z6matmulPKfS0_Pfiii(
	.param .u64 .ptr .align 1 _Z6matmulPKfS0_Pfiii_param_0,
	.param .u64 .ptr .align 1 _Z6matmulPKfS0_Pfiii_param_1,
	.param .u64 .ptr .align 1 _Z6matmulPKfS0_Pfiii_param_2,
	.param .u32 _Z6matmulPKfS0_Pfiii_param_3,
	.param .u32 _Z6matmulPKfS0_Pfiii_param_4,
	.param .u32 _Z6matmulPKfS0_Pfiii_param_5
)
{
	.reg .pred 	%p<13>;
	.reg .b32 	%r<41>;
	.reg .b32 	%f<68>;
	.reg .b64 	%rd<53>;

	ld.param.u64 	%rd7, [_Z6matmulPKfS0_Pfiii_param_0];
	ld.param.u64 	%rd8, [_Z6matmulPKfS0_Pfiii_param_1];
	ld.param.u64 	%rd6, [_Z6matmulPKfS0_Pfiii_param_2];
	ld.param.u32 	%r20, [_Z6matmulPKfS0_Pfiii_param_3];
	ld.param.u32 	%r18, [_Z6matmulPKfS0_Pfiii_param_4];
	ld.param.u32 	%r19, [_Z6matmulPKfS0_Pfiii_param_5];
	cvta.to.global.u64 	%rd1, %rd8;
	cvta.to.global.u64 	%rd2, %rd7;
	mov.u32 	%r21, %ctaid.y;
	mov.u32 	%r22, %ntid.y;
	mov.u32 	%r23, %tid.y;
	mad.lo.s32 	%r1, %r21, %r22, %r23;
	mov.u32 	%r24, %ctaid.x;
	mov.u32 	%r25, %ntid.x;
	mov.u32 	%r26, %tid.x;
	mad.lo.s32 	%r2, %r24, %r25, %r26;
	setp.ge.s32 	%p1, %r1, %r20;
	setp.ge.s32 	%p2, %r2, %r19;
	or.pred  	%p3, %p1, %p2;
	@%p3 bra 	$L__BB0_14;
	setp.lt.s32 	%p4, %r18, 1;
	mov.f32 	%f67, 0f00000000;
	@%p4 bra 	$L__BB0_13;
	mul.lo.s32 	%r3, %r18, %r1;
	and.b32  	%r4, %r18, 7;
	setp.lt.u32 	%p5, %r18, 8;
	mov.f32 	%f67, 0f00000000;
	mov.b32 	%r39, 0;
	@%p5 bra 	$L__BB0_5;
	and.b32  	%r39, %r18, 2147483640;
	neg.s32 	%r37, %r39;
	shl.b32 	%r7, %r19, 3;
	mul.wide.u32 	%rd9, %r3, 4;
	add.s64 	%rd10, %rd9, %rd2;
	add.s64 	%rd52, %rd10, 16;
	mov.f32 	%f67, 0f00000000;
	mul.wide.s32 	%rd13, %r19, 4;
	mov.u32 	%r36, %r2;
$L__BB0_4:
	.pragma "nounroll";
	ld.global.f32 	%f17, [%rd52+-16];
	mul.wide.s32 	%rd11, %r36, 4;
	add.s64 	%rd12, %rd1, %rd11;
	ld.global.f32 	%f18, [%rd12];
	fma.rn.f32 	%f19, %f17, %f18, %f67;
	ld.global.f32 	%f20, [%rd52+-12];
	add.s64 	%rd14, %rd12, %rd13;
	ld.global.f32 	%f21, [%rd14];
	fma.rn.f32 	%f22, %f20, %f21, %f19;
	ld.global.f32 	%f23, [%rd52+-8];
	add.s64 	%rd15, %rd14, %rd13;
	ld.global.f32 	%f24, [%rd15];
	fma.rn.f32 	%f25, %f23, %f24, %f22;
	ld.global.f32 	%f26, [%rd52+-4];
	add.s64 	%rd16, %rd15, %rd13;
	ld.global.f32 	%f27, [%rd16];
	fma.rn.f32 	%f28, %f26, %f27, %f25;
	ld.global.f32 	%f29, [%rd52];
	add.s64 	%rd17, %rd16, %rd13;
	ld.global.f32 	%f30, [%rd17];
	fma.rn.f32 	%f31, %f29, %f30, %f28;
	ld.global.f32 	%f32, [%rd52+4];
	add.s64 	%rd18, %rd17, %rd13;
	ld.global.f32 	%f33, [%rd18];
	fma.rn.f32 	%f34, %f32, %f33, %f31;
	ld.global.f32 	%f35, [%rd52+8];
	add.s64 	%rd19, %rd18, %rd13;
	ld.global.f32 	%f36, [%rd19];
	fma.rn.f32 	%f37, %f35, %f36, %f34;
	ld.global.f32 	%f38, [%rd52+12];
	add.s64 	%rd20, %rd19, %rd13;
	ld.global.f32 	%f39, [%rd20];
	fma.rn.f32 	%f67, %f38, %f39, %f37;
	add.s32 	%r37, %r37, 8;
	add.s32 	%r36, %r36, %r7;
	add.s64 	%rd52, %rd52, 32;
	setp.ne.s32 	%p6, %r37, 0;
	@%p6 bra 	$L__BB0_4;
$L__BB0_5:
	setp.eq.s32 	%p7, %r4, 0;
	@%p7 bra 	$L__BB0_13;
	and.b32  	%r13, %r18, 3;
	setp.lt.u32 	%p8, %r4, 4;
	@%p8 bra 	$L__BB0_8;
	add.s32 	%r28, %r39, %r3;
	mul.wide.u32 	%rd21, %r28, 4;
	add.s64 	%rd22, %rd2, %rd21;
	ld.global.f32 	%f41, [%rd22];
	mad.lo.s32 	%r29, %r39, %r19, %r2;
	mul.wide.s32 	%rd23, %r29, 4;
	add.s64 	%rd24, %rd1, %rd23;
	ld.global.f32 	%f42, [%rd24];
	fma.rn.f32 	%f43, %f41, %f42, %f67;
	cvt.u64.u32 	%rd25, %r3;
	cvt.u64.u32 	%rd26, %r39;
	add.s64 	%rd27, %rd26, %rd25;
	shl.b64 	%rd28, %rd27, 2;
	add.s64 	%rd29, %rd2, %rd28;
	ld.global.f32 	%f44, [%rd29+4];
	mul.wide.s32 	%rd30, %r19, 4;
	add.s64 	%rd31, %rd24, %rd30;
	ld.global.f32 	%f45, [%rd31];
	fma.rn.f32 	%f46, %f44, %f45, %f43;
	ld.global.f32 	%f47, [%rd29+8];
	add.s64 	%rd32, %rd31, %rd30;
	ld.global.f32 	%f48, [%rd32];
	fma.rn.f32 	%f49, %f47, %f48, %f46;
	ld.global.f32 	%f50, [%rd29+12];
	add.s64 	%rd33, %rd32, %rd30;
	ld.global.f32 	%f51, [%rd33];
	fma.rn.f32 	%f67, %f50, %f51, %f49;
	add.s32 	%r39, %r39, 4;
$L__BB0_8:
	setp.eq.s32 	%p9, %r13, 0;
	@%p9 bra 	$L__BB0_13;
	setp.eq.s32 	%p10, %r13, 1;
	@%p10 bra 	$L__BB0_11;
	add.s32 	%r30, %r39, %r3;
	mul.wide.u32 	%rd34, %r30, 4;
	add.s64 	%rd35, %rd2, %rd34;
	ld.global.f32 	%f53, [%rd35];
	mad.lo.s32 	%r31, %r39, %r19, %r2;
	mul.wide.s32 	%rd36, %r31, 4;
	add.s64 	%rd37, %rd1, %rd36;
	ld.global.f32 	%f54, [%rd37];
	fma.rn.f32 	%f55, %f53, %f54, %f67;
	cvt.u64.u32 	%rd38, %r3;
	cvt.u64.u32 	%rd39, %r39;
	add.s64 	%rd40, %rd39, %rd38;
	shl.b64 	%rd41, %rd40, 2;
	add.s64 	%rd42, %rd2, %rd41;
	ld.global.f32 	%f56, [%rd42+4];
	mul.wide.s32 	%rd43, %r19, 4;
	add.s64 	%rd44, %rd37, %rd43;
	ld.global.f32 	%f57, [%rd44];
	fma.rn.f32 	%f67, %f56, %f57, %f55;
	add.s32 	%r39, %r39, 2;
$L__BB0_11:
	and.b32  	%r32, %r18, 1;
	setp.eq.b32 	%p11, %r32, 1;
	not.pred 	%p12, %p11;
	@%p12 bra 	$L__BB0_13;
	add.s32 	%r33, %r39, %r3;
	mul.wide.u32 	%rd45, %r33, 4;
	add.s64 	%rd46, %rd2, %rd45;
	ld.global.f32 	%f58, [%rd46];
	mad.lo.s32 	%r34, %r39, %r19, %r2;
	mul.wide.s32 	%rd47, %r34, 4;
	add.s64 	%rd48, %rd1, %rd47;
	ld.global.f32 	%f59, [%rd48];
	fma.rn.f32 	%f67, %f58, %f59, %f67;
$L__BB0_13:
	mad.lo.s32 	%r35, %r19, %r1, %r2;
	cvta.to.global.u64 	%rd49, %rd6;
	mul.wide.s32 	%rd50, %r35, 4;
	add.s64 	%rd51, %rd49, %rd50;
	st.global.f32 	[%rd51], %f67;
$L__BB0_14:
	ret;

}


// ===== COMPILED SASS (sm_100) =====

	.target	sm_100

	.elftype	@"ET_EXEC"


//--------------------- .note.nv.tkinfo           --------------------------
	.section	.note.nv.tkinfo,"",@"SHT_NOTE"
	.sectionflags	@"SHF_NOTE_NV_TKINFO"
	.tkinfo
        /*0018*/ 	.word	0x00000002
        /*0030*/ 	.string	""
        /*0030*/ 	.string	"ptxas"
        /*0030*/ 	.string	"Cuda compilation tools, release 13.0, V13.0.88"
        /*0030*/ 	.string	"Build cuda_13.0.r13.0/compiler.36424714_0"
        /*0030*/ 	.string	"-arch sm_100 -m 64 "



//--------------------- .note.nv.cuinfo           --------------------------
	.section	.note.nv.cuinfo,"",@"SHT_NOTE"
	.sectionflags	@"SHF_NOTE_NV_CUINFO"
        /*0018*/ 	.short	0x0002
        /*001a*/ 	.short	0x0064
        /*001c*/ 	.short	0x0082
	.zero		2


//--------------------- .nv.info                  --------------------------
	.section	.nv.info,"",@"SHT_CUDA_INFO"
	.align	4


	//----- nvinfo : EIATTR_REGCOUNT
	.align		4
        /*0000*/ 	.byte	0x04, 0x2f
        /*0002*/ 	.short	(.L_1 - .L_0)
	.align		4
.L_0:
        /*0004*/ 	.word	index@(_Z6matmulPKfS0_Pfiii)
        /*0008*/ 	.word	0x00000020


	//----- nvinfo : EIATTR_FRAME_SIZE
	.align		4
.L_1:
        /*000c*/ 	.byte	0x04, 0x11
        /*000e*/ 	.short	(.L_3 - .L_2)
	.align		4
.L_2:
        /*0010*/ 	.word	index@(_Z6matmulPKfS0_Pfiii)
        /*0014*/ 	.word	0x00000000


	//----- nvinfo : EIATTR_MIN_STACK_SIZE
	.align		4
.L_3:
        /*0018*/ 	.byte	0x04, 0x12
        /*001a*/ 	.short	(.L_5 - .L_4)
	.align		4
.L_4:
        /*001c*/ 	.word	index@(_Z6matmulPKfS0_Pfiii)
        /*0020*/ 	.word	0x00000000
.L_5:


//--------------------- .nv.compat                --------------------------
	.section	.nv.compat,"",@"SHT_CUDA_COMPAT_INFO"
	.align	4
        /*0000*/ 	.byte	0x02, 0x09, 0x00, 0x00, 0x02, 0x02, 0x01, 0x00, 0x02, 0x05, 0x05, 0x00, 0x03, 0x07, 0x01, 0x01
        /*0010*/ 	.byte	0x02, 0x03, 0x00, 0x00, 0x02, 0x06, 0x01, 0x00, 0x04, 0x0b, 0x08, 0x00, 0x09, 0x00, 0x00, 0x00
        /*0020*/ 	.byte	0x00, 0x00, 0x00, 0x00


//--------------------- .nv.info._Z6matmulPKfS0_Pfiii --------------------------
	.section	.nv.info._Z6matmulPKfS0_Pfiii,"",@"SHT_CUDA_INFO"
	.sectionflags	@""
	.align	4


	//----- nvinfo : EIATTR_CUDA_API_VERSION
	.align		4
        /*0000*/ 	.byte	0x04, 0x37
        /*0002*/ 	.short	(.L_7 - .L_6)
.L_6:
        /*0004*/ 	.word	0x00000082


	//----- nvinfo : EIATTR_KPARAM_INFO
	.align		4
.L_7:
        /*0008*/ 	.byte	0x04, 0x17
        /*000a*/ 	.short	(.L_9 - .L_8)
.L_8:
        /*000c*/ 	.word	0x00000000
        /*0010*/ 	.short	0x0005
        /*0012*/ 	.short	0x0020
        /*0014*/ 	.byte	0x00, 0xf0, 0x11, 0x00


	//----- nvinfo : EIATTR_KPARAM_INFO
	.align		4
.L_9:
        /*0018*/ 	.byte	0x04, 0x17
        /*001a*/ 	.short	(.L_11 - .L_10)
.L_10:
        /*001c*/ 	.word	0x00000000
        /*0020*/ 	.short	0x0004
        /*0022*/ 	.short	0x001c
        /*0024*/ 	.byte	0x00, 0xf0, 0x11, 0x00


	//----- nvinfo : EIATTR_KPARAM_INFO
	.align		4
.L_11:
        /*0028*/ 	.byte	0x04, 0x17
        /*002a*/ 	.short	(.L_13 - .L_12)
.L_12:
        /*002c*/ 	.word	0x00000000
        /*0030*/ 	.short	0x0003
        /*0032*/ 	.short	0x0018
        /*0034*/ 	.byte	0x00, 0xf0, 0x11, 0x00


	//----- nvinfo : EIATTR_KPARAM_INFO
	.align		4
.L_13:
        /*0038*/ 	.byte	0x04, 0x17
        /*003a*/ 	.short	(.L_15 - .L_14)
.L_14:
        /*003c*/ 	.word	0x00000000
        /*0040*/ 	.short	0x0002
        /*0042*/ 	.short	0x0010
        /*0044*/ 	.byte	0x00, 0xf5, 0x21, 0x00


	//----- nvinfo : EIATTR_KPARAM_INFO
	.align		4
.L_15:
        /*0048*/ 	.byte	0x04, 0x17
        /*004a*/ 	.short	(.L_17 - .L_16)
.L_16:
        /*004c*/ 	.word	0x00000000
        /*0050*/ 	.short	0x0001
        /*0052*/ 	.short	0x0008
        /*0054*/ 	.byte	0x00, 0xf5, 0x21, 0x00


	//----- nvinfo : EIATTR_KPARAM_INFO
	.align		4
.L_17:
        /*0058*/ 	.byte	0x04, 0x17
        /*005a*/ 	.short	(.L_19 - .L_18)
.L_18:
        /*005c*/ 	.word	0x00000000
        /*0060*/ 	.short	0x0000
        /*0062*/ 	.short	0x0000
        /*0064*/ 	.byte	0x00, 0xf5, 0x21, 0x00


	//----- nvinfo : EIATTR_SPARSE_MMA_MASK
	.align		4
.L_19:
        /*0068*/ 	.byte	0x03, 0x50
        /*006a*/ 	.short	0x0000


	//----- nvinfo : EIATTR_MAXREG_COUNT
	.align		4
        /*006c*/ 	.byte	0x03, 0x1b
        /*006e*/ 	.short	0x00ff


	//----- nvinfo : EIATTR_MERCURY_ISA_VERSION
	.align		4
        /*0070*/ 	.byte	0x03, 0x5f
        /*0072*/ 	.short	0x0101


	//----- nvinfo : EIATTR_VRC_CTA_INIT_COUNT
	.align		4
        /*0074*/ 	.byte	0x02, 0x4a
	.zero		1
	.zero		1


	//----- nvinfo : EIATTR_EXIT_INSTR_OFFSETS
	.align		4
        /*0078*/ 	.byte	0x04, 0x1c
        /*007a*/ 	.short	(.L_21 - .L_20)


	//   ....[0]....
.L_20:
        /*007c*/ 	.word	0x000000d0


	//   ....[1]....
        /*0080*/ 	.word	0x000008f0


	//----- nvinfo : EIATTR_CBANK_PARAM_SIZE
	.align		4
.L_21:
        /*0084*/ 	.byte	0x03, 0x19
        /*0086*/ 	.short	0x0024


	//----- nvinfo : EIATTR_PARAM_CBANK
	.align		4
        /*0088*/ 	.byte	0x04, 0x0a
        /*008a*/ 	.short	(.L_23 - .L_22)
	.align		4
.L_22:
        /*008c*/ 	.word	index@(.nv.constant0._Z6matmulPKfS0_Pfiii)
        /*0090*/ 	.short	0x0380
        /*0092*/ 	.short	0x0024


	//----- nvinfo : EIATTR_SW_WAR
	.align		4
.L_23:
        /*0094*/ 	.byte	0x04, 0x36
        /*0096*/ 	.short	(.L_25 - .L_24)
.L_24:
        /*0098*/ 	.word	0x00000008
.L_25:


//--------------------- .nv.callgraph             --------------------------
	.section	.nv.callgraph,"",@"SHT_CUDA_CALLGRAPH"
	.align	4
	.sectionentsize	8
	.align		4
        /*0000*/ 	.word	0x00000000
	.align		4
        /*0004*/ 	.word	0xffffffff
	.align		4
        /*0008*/ 	.word	0x00000000
	.align		4
        /*000c*/ 	.word	0xfffffffe
	.align		4
        /*0010*/ 	.word	0x00000000
	.align		4
        /*0014*/ 	.word	0xfffffffd
	.align		4
        /*0018*/ 	.word	0x00000000
	.align		4
        /*001c*/ 	.word	0xfffffffc


//--------------------- .text._Z6matmulPKfS0_Pfiii --------------------------
	.section	.text._Z6matmulPKfS0_Pfiii,"ax",@progbits
	.align	128
        .global         _Z6matmulPKfS0_Pfiii
        .type           _Z6matmulPKfS0_Pfiii,@function
        .size           _Z6matmulPKfS0_Pfiii,(.L_x_5 - _Z6matmulPKfS0_Pfiii)
        .other          _Z6matmulPKfS0_Pfiii,@"STO_CUDA_ENTRY STV_DEFAULT"
_Z6matmulPKfS0_Pfiii:
.text._Z6matmulPKfS0_Pfiii:
[----:B------:R-:W-:Y:S01]  /*0000*/  LDC R1, c[0x0][0x37c] ;  /* 0x0000df00ff017b82 */ /* 0x000fe20000000800 */
[----:B------:R-:W0:Y:S07]  /*0010*/  S2R R5, SR_TID.X ;  /* 0x0000000000057919 */ /* 0x000e2e0000002100 */
[----:B------:R-:W1:Y:S01]  /*0020*/  LDC R16, c[0x0][0x364] ;  /* 0x0000d900ff107b82 */ /* 0x000e620000000800 */
[----:B------:R-:W2:Y:S01]  /*0030*/  LDCU UR6, c[0x0][0x398] ;  /* 0x00007300ff0677ac */ /* 0x000ea20008000800 */
[----:B------:R-:W1:Y:S06]  /*0040*/  S2R R3, SR_TID.Y ;  /* 0x0000000000037919 */ /* 0x000e6c0000002200 */
[----:B------:R-:W0:Y:S08]  /*0050*/  S2UR UR5, SR_CTAID.X ;  /* 0x00000000000579c3 */ /* 0x000e300000002500 */
[----:B------:R-:W0:Y:S08]  /*0060*/  LDC R0, c[0x0][0x360] ;  /* 0x0000d800ff007b82 */ /* 0x000e300000000800 */
[----:B------:R-:W1:Y:S08]  /*0070*/  S2UR UR4, SR_CTAID.Y ;  /* 0x00000000000479c3 */ /* 0x000e700000002600 */
[----:B------:R-:W3:Y:S01]  /*0080*/  LDC R17, c[0x0][0x3a0] ;  /* 0x0000e800ff117b82 */ /* 0x000ee20000000800 */
[----:B0-----:R-:W-:-:S02]  /*0090*/  IMAD R0, R0, UR5, R5 ;  /* 0x0000000500007c24 */ /* 0x001fc4000f8e0205 */
[----:B-1----:R-:W-:-:S03]  /*00a0*/  IMAD R16, R16, UR4, R3 ;  /* 0x0000000410107c24 */ /* 0x002fc6000f8e0203 */
[----:B---3--:R-:W-:-:S04]  /*00b0*/  ISETP.GE.AND P0, PT, R0, R17, PT ;  /* 0x000000110000720c */ /* 0x008fc80003f06270 */
[----:B--2---:R-:W-:-:S13]  /*00c0*/  ISETP.GE.OR P0, PT, R16, UR6, P0 ;  /* 0x0000000610007c0c */ /* 0x004fda0008706670 */
[----:B------:R-:W-:Y:S05]  /*00d0*/  @P0 EXIT ;  /* 0x000000000000094d */ /* 0x000fea0003800000 */
[----:B------:R-:W0:Y:S01]  /*00e0*/  LDC R19, c[0x0][0x39c] ;  /* 0x0000e700ff137b82 */ /* 0x000e220000000800 */
[----:B------:R-:W1:Y:S01]  /*00f0*/  LDCU.64 UR4, c[0x0][0x358] ;  /* 0x00006b00ff0477ac */ /* 0x000e620008000a00 */
[----:B------:R-:W-:Y:S01]  /*0100*/  HFMA2 R24, -RZ, RZ, 0, 0 ;  /* 0x00000000ff187431 */ /* 0x000fe200000001ff */
[----:B0-----:R-:W-:-:S13]  /*0110*/  ISETP.GE.AND P0, PT, R19, 0x1, PT ;  /* 0x000000011300780c */ /* 0x001fda0003f06270 */
[----:B-1----:R-:W-:Y:S05]  /*0120*/  @!P0 BRA `(.L_x_0) ;  /* 0x0000000400e08947 */ /* 0x002fea0003800000 */
[C---:B------:R-:W-:Y:S01]  /*0130*/  ISETP.GE.U32.AND P1, PT, R19.reuse, 0x8, PT ;  /* 0x000000081300780c */ /* 0x040fe20003f26070 */
[----:B------:R-:W-:Y:S01]  /*0140*/  IMAD R20, R16, R19, RZ ;  /* 0x0000001310147224 */ /* 0x000fe200078e02ff */
[----:B------:R-:W-:Y:S02]  /*0150*/  LOP3.LUT R27, R19, 0x7, RZ, 0xc0, !PT ;  /* 0x00000007131b7812 */ /* 0x000fe400078ec0ff */
[----:B------:R-:W-:Y:S02]  /*0160*/  MOV R24, RZ ;  /* 0x000000ff00187202 */ /* 0x000fe40000000f00 */
[----:B------:R-:W-:Y:S02]  /*0170*/  ISETP.NE.AND P0, PT, R27, RZ, PT ;  /* 0x000000ff1b00720c */ /* 0x000fe40003f05270 */
[----:B------:R-:W-:-:S05]  /*0180*/  MOV R21, RZ ;  /* 0x000000ff00157202 */ /* 0x000fca0000000f00 */
[----:B------:R-:W-:Y:S06]  /*0190*/  @!P1 BRA `(.L_x_1) ;  /* 0x0000000000c49947 */ /* 0x000fec0003800000 */
[----:B------:R-:W0:Y:S01]  /*01a0*/  LDC.64 R2, c[0x0][0x380] ;  /* 0x0000e000ff027b82 */ /* 0x000e220000000a00 */
[----:B------:R-:W-:Y:S02]  /*01b0*/  LOP3.LUT R21, R19, 0x7ffffff8, RZ, 0xc0, !PT ;  /* 0x7ffffff813157812 */ /* 0x000fe400078ec0ff */
[----:B------:R-:W-:Y:S02]  /*01c0*/  MOV R24, RZ ;  /* 0x000000ff00187202 */ /* 0x000fe40000000f00 */
[----:B------:R-:W-:Y:S02]  /*01d0*/  MOV R18, R0 ;  /* 0x0000000000127202 */ /* 0x000fe40000000f00 */
[----:B------:R-:W-:Y:S01]  /*01e0*/  IADD3 R22, PT, PT, -R21, RZ, RZ ;  /* 0x000000ff15167210 */ /* 0x000fe20007ffe1ff */
[----:B0-----:R-:W-:-:S03]  /*01f0*/  IMAD.WIDE.U32 R2, R20, 0x4, R2 ;  /* 0x0000000414027825 */ /* 0x001fc600078e0002 */
[----:B------:R-:W-:-:S04]  /*0200*/  IADD3 R4, P1, PT, R2, 0x10, RZ ;  /* 0x0000001002047810 */ /* 0x000fc80007f3e0ff */
[----:B------:R-:W-:-:S09]  /*0210*/  IADD3.X R5, PT, PT, RZ, R3, RZ, P1, !PT ;  /* 0x00000003ff057210 */ /* 0x000fd20000ffe4ff */
.L_x_2:
[----:B------:R-:W0:Y:S01]  /*0220*/  LDC.64 R14, c[0x0][0x388] ;  /* 0x0000e200ff0e7b82 */ /* 0x000e220000000a00 */
[----:B------:R-:W-:Y:S02]  /*0230*/  MOV R2, R4 ;  /* 0x0000000400027202 */ /* 0x000fe40000000f00 */
[----:B------:R-:W-:-:S05]  /*0240*/  MOV R3, R5 ;  /* 0x0000000500037202 */ /* 0x000fca0000000f00 */
[----:B------:R-:W2:Y:S04]  /*0250*/  LDG.E R25, desc[UR4][R2.64+-0x10] ;  /* 0xfffff00402197981 */ /* 0x000ea8000c1e1900 */
[----:B------:R-:W3:Y:S04]  /*0260*/  LDG.E R23, desc[UR4][R2.64+-0xc] ;  /* 0xfffff40402177981 */ /* 0x000ee8000c1e1900 */
[----:B------:R-:W4:Y:S04]  /*0270*/  LDG.E R29, desc[UR4][R2.64+-0x8] ;  /* 0xfffff804021d7981 */ /* 0x000f28000c1e1900 */
[----:B------:R-:W5:Y:S01]  /*0280*/  LDG.E R28, desc[UR4][R2.64+-0x4] ;  /* 0xfffffc04021c7981 */ /* 0x000f62000c1e1900 */
[----:B0-----:R-:W-:-:S05]  /*0290*/  IMAD.WIDE R14, R18, 0x4, R14 ;  /* 0x00000004120e7825 */ /* 0x001fca00078e020e */
[----:B------:R0:W2:Y:S01]  /*02a0*/  LDG.E R26, desc[UR4][R14.64] ;  /* 0x000000040e1a7981 */ /* 0x0000a2000c1e1900 */
[----:B------:R-:W-:-:S04]  /*02b0*/  IMAD.WIDE R12, R17, 0x4, R14 ;  /* 0x00000004110c7825 */ /* 0x000fc800078e020e */
[C---:B------:R-:W-:Y:S02]  /*02c0*/  IMAD.WIDE R4, R17.reuse, 0x4, R12 ;  /* 0x0000000411047825 */ /* 0x040fe400078e020c */
[----:B------:R-:W3:Y:S02]  /*02d0*/  LDG.E R12, desc[UR4][R12.64] ;  /* 0x000000040c0c7981 */ /* 0x000ee4000c1e1900 */
[C---:B------:R-:W-:Y:S02]  /*02e0*/  IMAD.WIDE R8, R17.reuse, 0x4, R4 ;  /* 0x0000000411087825 */ /* 0x040fe400078e0204 */
[----:B------:R-:W4:Y:S02]  /*02f0*/  LDG.E R4, desc[UR4][R4.64] ;  /* 0x0000000404047981 */ /* 0x000f24000c1e1900 */
[C---:B------:R-:W-:Y:S02]  /*0300*/  IMAD.WIDE R6, R17.reuse, 0x4, R8 ;  /* 0x0000000411067825 */ /* 0x040fe400078e0208 */
[----:B------:R-:W5:Y:S02]  /*0310*/  LDG.E R8, desc[UR4][R8.64] ;  /* 0x0000000408087981 */ /* 0x000f64000c1e1900 */
[----:B------:R-:W-:-:S02]  /*0320*/  IMAD.WIDE R10, R17, 0x4, R6 ;  /* 0x00000004110a7825 */ /* 0x000fc400078e0206 */
[----:B------:R-:W5:Y:S04]  /*0330*/  LDG.E R5, desc[UR4][R2.64] ;  /* 0x0000000402057981 */ /* 0x000f68000c1e1900 */
[----:B------:R-:W5:Y:S01]  /*0340*/  LDG.E R6, desc[UR4][R6.64] ;  /* 0x0000000406067981 */ /* 0x000f62000c1e1900 */
[----:B0-----:R-:W-:-:S03]  /*0350*/  IMAD.WIDE R14, R17, 0x4, R10 ;  /* 0x00000004110e7825 */ /* 0x001fc600078e020a */
[----:B------:R-:W5:Y:S04]  /*0360*/  LDG.E R10, desc[UR4][R10.64] ;  /* 0x000000040a0a7981 */ /* 0x000f68000c1e1900 */
[----:B------:R-:W5:Y:S04]  /*0370*/  LDG.E R13, desc[UR4][R14.64] ;  /* 0x000000040e0d7981 */ /* 0x000f68000c1e1900 */
[----:B------:R-:W5:Y:S04]  /*0380*/  LDG.E R7, desc[UR4][R2.64+0x4] ;  /* 0x0000040402077981 */ /* 0x000f68000c1e1900 */
[----:B------:R-:W5:Y:S01]  /*0390*/  LDG.E R9, desc[UR4][R2.64+0xc] ;  /* 0x00000c0402097981 */ /* 0x000f62000c1e1900 */
[----:B--2---:R-:W-:Y:S01]  /*03a0*/  FFMA R26, R25, R26, R24 ;  /* 0x0000001a191a7223 */ /* 0x004fe20000000018 */
[----:B------:R-:W-:-:S02]  /*03b0*/  IMAD.WIDE R24, R17, 0x4, R14 ;  /* 0x0000000411187825 */ /* 0x000fc400078e020e */
[----:B------:R-:W2:Y:S04]  /*03c0*/  LDG.E R14, desc[UR4][R2.64+0x8] ;  /* 0x00000804020e7981 */ /* 0x000ea8000c1e1900 */
[----:B------:R-:W2:Y:S01]  /*03d0*/  LDG.E R24, desc[UR4][R24.64] ;  /* 0x0000000418187981 */ /* 0x000ea2000c1e1900 */
[----:B---3--:R-:W-:Y:S01]  /*03e0*/  FFMA R12, R23, R12, R26 ;  /* 0x0000000c170c7223 */ /* 0x008fe2000000001a */
[----:B------:R-:W-:-:S03]  /*03f0*/  IADD3 R22, PT, PT, R22, 0x8, RZ ;  /* 0x0000000816167810 */ /* 0x000fc60007ffe0ff */
[----:B----4-:R-:W-:Y:S01]  /*0400*/  FFMA R29, R29, R4, R12 ;  /* 0x000000041d1d7223 */ /* 0x010fe2000000000c */
[----:B------:R-:W-:-:S03]  /*0410*/  ISETP.NE.AND P1, PT, R22, RZ, PT ;  /* 0x000000ff1600720c */ /* 0x000fc60003f25270 */
[----:B-----5:R-:W-:Y:S01]  /*0420*/  FFMA R8, R28, R8, R29 ;  /* 0x000000081c087223 */ /* 0x020fe2000000001d */
[----:B------:R-:W-:-:S03]  /*0430*/  IADD3 R4, P2, PT, R2, 0x20, RZ ;  /* 0x0000002002047810 */ /* 0x000fc60007f5e0ff */
[----:B------:R-:W-:Y:S01]  /*0440*/  FFMA R6, R5, R6, R8 ;  /* 0x0000000605067223 */ /* 0x000fe20000000008 */
[----:B------:R-:W-:Y:S02]  /*0450*/  IADD3.X R5, PT, PT, RZ, R3, RZ, P2, !PT ;  /* 0x00000003ff057210 */ /* 0x000fe400017fe4ff */
[----:B------:R-:W-:Y:S01]  /*0460*/  LEA R18, R17, R18, 0x3 ;  /* 0x0000001211127211 */ /* 0x000fe200078e18ff */
[----:B------:R-:W-:-:S04]  /*0470*/  FFMA R7, R7, R10, R6 ;  /* 0x0000000a07077223 */ /* 0x000fc80000000006 */
[----:B--2---:R-:W-:-:S04]  /*0480*/  FFMA R14, R14, R13, R7 ;  /* 0x0000000d0e0e7223 */ /* 0x004fc80000000007 */
[----:B------:R-:W-:Y:S01]  /*0490*/  FFMA R24, R9, R24, R14 ;  /* 0x0000001809187223 */ /* 0x000fe2000000000e */
[----:B------:R-:W-:Y:S06]  /*04a0*/  @P1 BRA `(.L_x_2) ;  /* 0xfffffffc005c1947 */ /* 0x000fec000383ffff */
.L_x_1:
[----:B------:R-:W-:Y:S05]  /*04b0*/  @!P0 BRA `(.L_x_0) ;  /* 0x0000000000fc8947 */ /* 0x000fea0003800000 */
[----:B------:R-:W-:Y:S02]  /*04c0*/  ISETP.GE.U32.AND P1, PT, R27, 0x4, PT ;  /* 0x000000041b00780c */ /* 0x000fe40003f26070 */
[----:B------:R-:W-:-:S04]  /*04d0*/  LOP3.LUT R14, R19, 0x3, RZ, 0xc0, !PT ;  /* 0x00000003130e7812 */ /* 0x000fc800078ec0ff */
[----:B------:R-:W-:-:S07]  /*04e0*/  ISETP.NE.AND P0, PT, R14, RZ, PT ;  /* 0x000000ff0e00720c */ /* 0x000fce0003f05270 */
[----:B------:R-:W-:Y:S06]  /*04f0*/  @!P1 BRA `(.L_x_3) ;  /* 0x00000000006c9947 */ /* 0x000fec0003800000 */
[----:B------:R-:W0:Y:S01]  /*0500*/  LDC.64 R4, c[0x0][0x388] ;  /* 0x0000e200ff047b82 */ /* 0x000e220000000a00 */
[----:B------:R-:W1:Y:S01]  /*0510*/  LDCU.64 UR6, c[0x0][0x380] ;  /* 0x00007000ff0677ac */ /* 0x000e620008000a00 */
[----:B------:R-:W-:Y:S01]  /*0520*/  IMAD R7, R21, R17, R0 ;  /* 0x0000001115077224 */ /* 0x000fe200078e0200 */
[CC--:B------:R-:W-:Y:S02]  /*0530*/  IADD3 R3, PT, PT, R20.reuse, R21.reuse, RZ ;  /* 0x0000001514037210 */ /* 0x0c0fe40007ffe0ff */
[----:B------:R-:W-:-:S03]  /*0540*/  IADD3 R8, P1, PT, R20, R21, RZ ;  /* 0x0000001514087210 */ /* 0x000fc60007f3e0ff */
[----:B------:R-:W2:Y:S01]  /*0550*/  LDC.64 R12, c[0x0][0x380] ;  /* 0x0000e000ff0c7b82 */ /* 0x000ea20000000a00 */
[----:B0-----:R-:W-:-:S04]  /*0560*/  IMAD.WIDE R4, R7, 0x4, R4 ;  /* 0x0000000407047825 */ /* 0x001fc800078e0204 */
[----:B------:R-:W-:Y:S02]  /*0570*/  IMAD.WIDE R6, R17, 0x4, R4 ;  /* 0x0000000411067825 */ /* 0x000fe400078e0204 */
[----:B------:R-:W3:Y:S02]  /*0580*/  LDG.E R4, desc[UR4][R4.64] ;  /* 0x0000000404047981 */ /* 0x000ee4000c1e1900 */
[----:B--2---:R-:W-:Y:S01]  /*0590*/  IMAD.WIDE.U32 R12, R3, 0x4, R12 ;  /* 0x00000004030c7825 */ /* 0x004fe200078e000c */
[----:B------:R-:W-:Y:S02]  /*05a0*/  IADD3.X R3, PT, PT, RZ, RZ, RZ, P1, !PT ;  /* 0x000000ffff037210 */ /* 0x000fe40000ffe4ff */
[----:B-1----:R-:W-:-:S03]  /*05b0*/  LEA R2, P1, R8, UR6, 0x2 ;  /* 0x0000000608027c11 */ /* 0x002fc6000f8210ff */
[----:B------:R-:W3:Y:S01]  /*05c0*/  LDG.E R13, desc[UR4][R12.64] ;  /* 0x000000040c0d7981 */ /* 0x000ee2000c1e1900 */
[----:B------:R-:W-:Y:S01]  /*05d0*/  LEA.HI.X R3, R8, UR7, R3, 0x2, P1 ;  /* 0x0000000708037c11 */ /* 0x000fe200088f1403 */
[C---:B------:R-:W-:Y:S02]  /*05e0*/  IMAD.WIDE R8, R17.reuse, 0x4, R6 ;  /* 0x0000000411087825 */ /* 0x040fe400078e0206 */
[----:B------:R-:W2:Y:S04]  /*05f0*/  LDG.E R6, desc[UR4][R6.64] ;  /* 0x0000000406067981 */ /* 0x000ea8000c1e1900 */
[----:B------:R-:W2:Y:S01]  /*0600*/  LDG.E R15, desc[UR4][R2.64+0x4] ;  /* 0x00000404020f7981 */ /* 0x000ea2000c1e1900 */
[----:B------:R-:W-:-:S03]  /*0610*/  IMAD.WIDE R10, R17, 0x4, R8 ;  /* 0x00000004110a7825 */ /* 0x000fc600078e0208 */
[----:B------:R-:W4:Y:S04]  /*0620*/  LDG.E R22, desc[UR4][R8.64] ;  /* 0x0000000408167981 */ /* 0x000f28000c1e1900 */
[----:B------:R-:W4:Y:S04]  /*0630*/  LDG.E R18, desc[UR4][R2.64+0x8] ;  /* 0x0000080402127981 */ /* 0x000f28000c1e1900 */
[----:B------:R-:W5:Y:S04]  /*0640*/  LDG.E R26, desc[UR4][R2.64+0xc] ;  /* 0x00000c04021a7981 */ /* 0x000f68000c1e1900 */
[----:B------:R-:W5:Y:S01]  /*0650*/  LDG.E R10, desc[UR4][R10.64] ;  /* 0x000000040a0a7981 */ /* 0x000f62000c1e1900 */
[----:B------:R-:W-:Y:S01]  /*0660*/  IADD3 R21, PT, PT, R21, 0x4, RZ ;  /* 0x0000000415157810 */ /* 0x000fe20007ffe0ff */
[----:B---3--:R-:W-:-:S04]  /*0670*/  FFMA R24, R13, R4, R24 ;  /* 0x000000040d187223 */ /* 0x008fc80000000018 */
[----:B--2---:R-:W-:-:S04]  /*0680*/  FFMA R15, R15, R6, R24 ;  /* 0x000000060f0f7223 */ /* 0x004fc80000000018 */
[----:B----4-:R-:W-:-:S04]  /*0690*/  FFMA R15, R18, R22, R15 ;  /* 0x00000016120f7223 */ /* 0x010fc8000000000f */
[----:B-----5:R-:W-:-:S07]  /*06a0*/  FFMA R24, R26, R10, R15 ;  /* 0x0000000a1a187223 */ /* 0x020fce000000000f */
.L_x_3:
[----:B------:R-:W-:Y:S05]  /*06b0*/  @!P0 BRA `(.L_x_0) ;  /* 0x00000000007c8947 */ /* 0x000fea0003800000 */
[----:B------:R-:W-:Y:S01]  /*06c0*/  ISETP.NE.AND P1, PT, R14, 0x1, PT ;  /* 0x000000010e00780c */ /* 0x000fe20003f25270 */
[----:B------:R-:W0:Y:S01]  /*06d0*/  LDC.64 R10, c[0x0][0x380] ;  /* 0x0000e000ff0a7b82 */ /* 0x000e220000000a00 */
[----:B------:R-:W-:-:S04]  /*06e0*/  LOP3.LUT R19, R19, 0x1, RZ, 0xc0, !PT ;  /* 0x0000000113137812 */ /* 0x000fc800078ec0ff */
[----:B------:R-:W-:-:S03]  /*06f0*/  ISETP.NE.U32.AND P0, PT, R19, 0x1, PT ;  /* 0x000000011300780c */ /* 0x000fc60003f05070 */
[----:B------:R-:W1:Y:S04]  /*0700*/  LDC.64 R8, c[0x0][0x388] ;  /* 0x0000e200ff087b82 */ /* 0x000e680000000a00 */
[CC--:B------:R-:W-:Y:S02]  /*0710*/  @P1 IADD3 R13, PT, PT, R20.reuse, R21.reuse, RZ ;  /* 0x00000015140d1210 */ /* 0x0c0fe40007ffe0ff */
[----:B------:R-:W-:Y:S02]  /*0720*/  @P1 IADD3 R12, P2, PT, R20, R21, RZ ;  /* 0x00000015140c1210 */ /* 0x000fe40007f5e0ff */
[----:B------:R-:W2:Y:S02]  /*0730*/  @P1 LDC.64 R2, c[0x0][0x380] ;  /* 0x0000e000ff021b82 */ /* 0x000ea40000000a00 */
[----:B------:R-:W-:-:S06]  /*0740*/  @P1 IADD3.X R14, PT, PT, RZ, RZ, RZ, P2, !PT ;  /* 0x000000ffff0e1210 */ /* 0x000fcc00017fe4ff */
[----:B------:R-:W3:Y:S01]  /*0750*/  LDC.64 R4, c[0x0][0x380] ;  /* 0x0000e000ff047b82 */ /* 0x000ee20000000a00 */
[----:B0-----:R-:W-:-:S04]  /*0760*/  @P1 IMAD.WIDE.U32 R10, R13, 0x4, R10 ;  /* 0x000000040d0a1825 */ /* 0x001fc800078e000a */
[C---:B------:R-:W-:Y:S01]  /*0770*/  @P1 IMAD R13, R21.reuse, R17, R0 ;  /* 0x00000011150d1224 */ /* 0x040fe200078e0200 */
[----:B------:R-:W-:Y:S01]  /*0780*/  @P1 IADD3 R21, PT, PT, R21, 0x2, RZ ;  /* 0x0000000215151810 */ /* 0x000fe20007ffe0ff */
[----:B------:R-:W4:Y:S01]  /*0790*/  @P1 LDG.E R11, desc[UR4][R10.64] ;  /* 0x000000040a0b1981 */ /* 0x000f22000c1e1900 */
[----:B------:R-:W0:Y:S01]  /*07a0*/  LDC.64 R6, c[0x0][0x388] ;  /* 0x0000e200ff067b82 */ /* 0x000e220000000a00 */
[----:B-1----:R-:W-:Y:S01]  /*07b0*/  @P1 IMAD.WIDE R8, R13, 0x4, R8 ;  /* 0x000000040d081825 */ /* 0x002fe200078e0208 */
[----:B------:R-:W-:Y:S02]  /*07c0*/  @!P0 IADD3 R15, PT, PT, R20, R21, RZ ;  /* 0x00000015140f8210 */ /* 0x000fe40007ffe0ff */
[----:B--2---:R-:W-:Y:S01]  /*07d0*/  @P1 LEA R2, P2, R12, R2, 0x2 ;  /* 0x000000020c021211 */ /* 0x004fe200078410ff */
[----:B------:R-:W-:-:S03]  /*07e0*/  @!P0 IMAD R21, R21, R17, R0 ;  /* 0x0000001115158224 */ /* 0x000fc600078e0200 */
[----:B------:R-:W-:Y:S01]  /*07f0*/  @P1 LEA.HI.X R3, R12, R3, R14, 0x2, P2 ;  /* 0x000000030c031211 */ /* 0x000fe200010f140e */
[----:B------:R-:W-:Y:S01]  /*0800*/  @P1 IMAD.WIDE R12, R17, 0x4, R8 ;  /* 0x00000004110c1825 */ /* 0x000fe200078e0208 */
[----:B------:R-:W4:Y:S03]  /*0810*/  @P1 LDG.E R14, desc[UR4][R8.64] ;  /* 0x00000004080e1981 */ /* 0x000f26000c1e1900 */
[----:B---3--:R-:W-:Y:S01]  /*0820*/  @!P0 IMAD.WIDE.U32 R4, R15, 0x4, R4 ;  /* 0x000000040f048825 */ /* 0x008fe200078e0004 */
[----:B------:R-:W2:Y:S04]  /*0830*/  @P1 LDG.E R2, desc[UR4][R2.64+0x4] ;  /* 0x0000040402021981 */ /* 0x000ea8000c1e1900 */
[----:B------:R-:W2:Y:S01]  /*0840*/  @P1 LDG.E R12, desc[UR4][R12.64] ;  /* 0x000000040c0c1981 */ /* 0x000ea2000c1e1900 */
[----:B0-----:R-:W-:-:S03]  /*0850*/  @!P0 IMAD.WIDE R6, R21, 0x4, R6 ;  /* 0x0000000415068825 */ /* 0x001fc600078e0206 */
[----:B------:R-:W3:Y:S04]  /*0860*/  @!P0 LDG.E R5, desc[UR4][R4.64] ;  /* 0x0000000404058981 */ /* 0x000ee8000c1e1900 */
[----:B------:R-:W3:Y:S01]  /*0870*/  @!P0 LDG.E R6, desc[UR4][R6.64] ;  /* 0x0000000406068981 */ /* 0x000ee2000c1e1900 */
[----:B----4-:R-:W-:-:S04]  /*0880*/  @P1 FFMA R11, R11, R14, R24 ;  /* 0x0000000e0b0b1223 */ /* 0x010fc80000000018 */
[----:B--2---:R-:W-:-:S04]  /*0890*/  @P1 FFMA R24, R2, R12, R11 ;  /* 0x0000000c02181223 */ /* 0x004fc8000000000b */
[----:B---3--:R-:W-:-:S07]  /*08a0*/  @!P0 FFMA R24, R5, R6, R24 ;  /* 0x0000000605188223 */ /* 0x008fce0000000018 */
.L_x_0:
[----:B------:R-:W0:Y:S01]  /*08b0*/  LDC.64 R2, c[0x0][0x390] ;  /* 0x0000e400ff027b82 */ /* 0x000e220000000a00 */
[----:B------:R-:W-:-:S04]  /*08c0*/  IMAD R17, R16, R17, R0 ;  /* 0x0000001110117224 */ /* 0x000fc800078e0200 */
[----:B0-----:R-:W-:-:S05]  /*08d0*/  IMAD.WIDE R2, R17, 0x4, R2 ;  /* 0x0000000411027825 */ /* 0x001fca00078e0202 */
[----:B------:R-:W-:Y:S01]  /*08e0*/  STG.E desc[UR4][R2.64], R24 ;  /* 0x0000001802007986 */ /* 0x000fe2000c101904 */
[----:B------:R-:W-:Y:S05]  /*08f0*/  EXIT ;  /* 0x000000000000794d */ /* 0x000fea0003800000 */
.L_x_4:
[----:B------:R-:W-:-:S00]  /*0900*/  BRA `(.L_x_4) ;  /* 0xfffffffc00fc7947 */ /* 0x000fc0000383ffff */
[----:B------:R-:W-:-:S00]  /*0910*/  NOP ;  /* 0x0000000000007918 */ /* 0x000fc00000000000 */
        /* <DEDUP_REMOVED lines=14> */
.L_x_5:


//--------------------- .nv.shared.reserved.0     --------------------------
	.section	.nv.shared.reserved.0,"aw",@nobits
	.weak		__nv_reservedSMEM_offset_0_alias
	.size		__nv_reservedSMEM_offset_0_alias, 0, 64
	.other		__nv_reservedSMEM_offset_0_alias,@"STO_CUDA_RESERVED_SHARED STV_DEFAULT"
__nv_reservedSMEM_offset_0_alias:
	.zero		0
	.zero		64


//--------------------- .nv.constant0._Z6matmulPKfS0_Pfiii --------------------------
	.section	.nv.constant0._Z6matmulPKfS0_Pfiii,"a",@progbits
	.sectionflags	@""
	.align	4
.nv.constant0._Z6matmulPKfS0_Pfiii:
	.zero		932


//--------------------- SYMBOLS --------------------------

	.type		.nv.reservedSmem.offset0,@object
	.size		.nv.reservedSmem.offset0,0x4
